	.headerflags	@"EF_CUDA_TEXMODE_UNIFIED EF_CUDA_64BIT_ADDRESS EF_CUDA_ACCELERATORS EF_CUDA_SM90 EF_CUDA_VIRTUAL_SM(EF_CUDA_SM90)"
	.elftype	@"ET_EXEC"


//--------------------- .nv.info                  --------------------------
	.section	.nv.info,"",@"SHT_CUDA_INFO"
	.align	4


	//----- nvinfo : EIATTR_REGCOUNT
	.align		4
        /*0000*/ 	.byte	0x04, 0x2f
        /*0002*/ 	.short	(.L_1 - .L_0)
	.align		4
.L_0:
        /*0004*/ 	.word	index@(triton_poi_fused_convolution_0)
        /*0008*/ 	.word	0x0000003f


	//----- nvinfo : EIATTR_MIN_STACK_SIZE
	.align		4
.L_1:
        /*000c*/ 	.byte	0x04, 0x12
        /*000e*/ 	.short	(.L_3 - .L_2)
	.align		4
.L_2:
        /*0010*/ 	.word	index@(triton_poi_fused_convolution_0)
        /*0014*/ 	.word	0x00000000


	//----- nvinfo : EIATTR_FRAME_SIZE
	.align		4
.L_3:
        /*0018*/ 	.byte	0x04, 0x11
        /*001a*/ 	.short	(.L_5 - .L_4)
	.align		4
.L_4:
        /*001c*/ 	.word	index@(triton_poi_fused_convolution_0)
        /*0020*/ 	.word	0x00000000


	//----- nvinfo : EIATTR_MIN_STACK_SIZE
	.align		4
.L_5:
        /*0024*/ 	.byte	0x04, 0x12
        /*0026*/ 	.short	(.L_7 - .L_6)
	.align		4
.L_6:
        /*0028*/ 	.word	index@(triton_poi_fused_convolution_0)
        /*002c*/ 	.word	0x00000000
.L_7:


//--------------------- .nv.info.triton_poi_fused_convolution_0 --------------------------
	.section	.nv.info.triton_poi_fused_convolution_0,"",@"SHT_CUDA_INFO"
	.sectionflags	@""
	.align	4


	//----- nvinfo : EIATTR_CUDA_API_VERSION
	.align		4
        /*0000*/ 	.byte	0x04, 0x37
        /*0002*/ 	.short	(.L_9 - .L_8)
.L_8:
        /*0004*/ 	.word	0x0000007c


	//----- nvinfo : EIATTR_KPARAM_INFO
	.align		4
.L_9:
        /*0008*/ 	.byte	0x04, 0x17
        /*000a*/ 	.short	(.L_11 - .L_10)
.L_10:
        /*000c*/ 	.word	0x00000000
        /*0010*/ 	.short	0x0004
        /*0012*/ 	.short	0x001c
        /*0014*/ 	.byte	0x00, 0xf0, 0x11, 0x00


	//----- nvinfo : EIATTR_KPARAM_INFO
	.align		4
.L_11:
        /*0018*/ 	.byte	0x04, 0x17
        /*001a*/ 	.short	(.L_13 - .L_12)
.L_12:
        /*001c*/ 	.word	0x00000000
        /*0020*/ 	.short	0x0003
        /*0022*/ 	.short	0x0018
        /*0024*/ 	.byte	0x00, 0xf0, 0x11, 0x00


	//----- nvinfo : EIATTR_KPARAM_INFO
	.align		4
.L_13:
        /*0028*/ 	.byte	0x04, 0x17
        /*002a*/ 	.short	(.L_15 - .L_14)
.L_14:
        /*002c*/ 	.word	0x00000000
        /*0030*/ 	.short	0x0002
        /*0032*/ 	.short	0x0010
        /*0034*/ 	.byte	0x00, 0xf4, 0x21, 0x00


	//----- nvinfo : EIATTR_KPARAM_INFO
	.align		4
.L_15:
        /*0038*/ 	.byte	0x04, 0x17
        /*003a*/ 	.short	(.L_17 - .L_16)
.L_16:
        /*003c*/ 	.word	0x00000000
        /*0040*/ 	.short	0x0001
        /*0042*/ 	.short	0x0008
        /*0044*/ 	.byte	0x00, 0xf4, 0x21, 0x00


	//----- nvinfo : EIATTR_KPARAM_INFO
	.align		4
.L_17:
        /*0048*/ 	.byte	0x04, 0x17
        /*004a*/ 	.short	(.L_19 - .L_18)
.L_18:
        /*004c*/ 	.word	0x00000000
        /*0050*/ 	.short	0x0000
        /*0052*/ 	.short	0x0000
        /*0054*/ 	.byte	0x00, 0xf4, 0x21, 0x00


	//----- nvinfo : EIATTR_SPARSE_MMA_MASK
	.align		4
.L_19:
        /*0058*/ 	.byte	0x03, 0x50
        /*005a*/ 	.short	0x0000


	//----- nvinfo : EIATTR_MAXREG_COUNT
	.align		4
        /*005c*/ 	.byte	0x03, 0x1b
        /*005e*/ 	.short	0x00ff


	//----- nvinfo : EIATTR_EXIT_INSTR_OFFSETS
	.align		4
        /*0060*/ 	.byte	0x04, 0x1c
        /*0062*/ 	.short	(.L_21 - .L_20)


	//   ....[0]....
.L_20:
        /*0064*/ 	.word	0x00001220


	//   ....[1]....
        /*0068*/ 	.word	0x00001240


	//----- nvinfo : EIATTR_REQNTID
	.align		4
.L_21:
        /*006c*/ 	.byte	0x04, 0x10
        /*006e*/ 	.short	(.L_23 - .L_22)
.L_22:
        /*0070*/ 	.word	0x00000100
        /*0074*/ 	.word	0x00000001
        /*0078*/ 	.word	0x00000001


	//----- nvinfo : EIATTR_CBANK_PARAM_SIZE
	.align		4
.L_23:
        /*007c*/ 	.byte	0x03, 0x19
        /*007e*/ 	.short	0x0020


	//----- nvinfo : EIATTR_PARAM_CBANK
	.align		4
        /*0080*/ 	.byte	0x04, 0x0a
        /*0082*/ 	.short	(.L_25 - .L_24)
	.align		4
.L_24:
        /*0084*/ 	.word	index@(.nv.constant0.triton_poi_fused_convolution_0)
        /*0088*/ 	.short	0x0210
        /*008a*/ 	.short	0x0020


	//----- nvinfo : EIATTR_SW_WAR
	.align		4
.L_25:
        /*008c*/ 	.byte	0x04, 0x36
        /*008e*/ 	.short	(.L_27 - .L_26)
.L_26:
        /*0090*/ 	.word	0x00000008
.L_27:


//--------------------- .nv.callgraph             --------------------------
	.section	.nv.callgraph,"",@"SHT_CUDA_CALLGRAPH"
	.align	4
	.sectionentsize	8
	.align		4
        /*0000*/ 	.word	0x00000000
	.align		4
        /*0004*/ 	.word	0xffffffff
	.align		4
        /*0008*/ 	.word	0x00000000
	.align		4
        /*000c*/ 	.word	0xfffffffe
	.align		4
        /*0010*/ 	.word	0x00000000
	.align		4
        /*0014*/ 	.word	0xfffffffd
	.align		4
        /*0018*/ 	.word	0x00000000
	.align		4
        /*001c*/ 	.word	0xfffffffc


//--------------------- .text.triton_poi_fused_convolution_0 --------------------------
	.section	.text.triton_poi_fused_convolution_0,"ax",@progbits
	.align	128
        .global         triton_poi_fused_convolution_0
        .type           triton_poi_fused_convolution_0,@function
        .size           triton_poi_fused_convolution_0,(.L_x_1 - triton_poi_fused_convolution_0)
        .other          triton_poi_fused_convolution_0,@"STO_CUDA_ENTRY STV_DEFAULT"
triton_poi_fused_convolution_0:
.text.triton_poi_fused_convolution_0:
[----:B------:R-:W0:Y:S01]  /*0000*/  LDC R1, c[0x0][0x28] ;  /* 0x00000a00ff017b82 */ /* 0x000e220000000800 */
[----:B------:R-:W1:Y:S07]  /*0010*/  S2R R19, SR_TID.X ;  /* 0x0000000000137919 */ /* 0x000e6e0000002100 */
[----:B------:R-:W2:Y:S01]  /*0020*/  LDC.64 R30, c[0x0][0x210] ;  /* 0x00008400ff1e7b82 */ /* 0x000ea20000000a00 */
[----:B------:R-:W-:Y:S01]  /*0030*/  MOV R27, RZ ;  /* 0x000000ff001b7202 */ /* 0x000fe20000000f00 */
[----:B------:R-:W3:Y:S01]  /*0040*/  S2R R2, SR_CTAID.X ;  /* 0x0000000000027919 */ /* 0x000ee20000002500 */
[----:B------:R-:W4:Y:S01]  /*0050*/  S2R R32, SR_CTAID.Y ;  /* 0x0000000000207919 */ /* 0x000f220000002600 */
[----:B------:R-:W-:Y:S01]  /*0060*/  ULDC.64 UR4, c[0x0][0x208] ;  /* 0x0000820000047ab9 */ /* 0x000fe20000000a00 */
[----:B------:R-:W-:Y:S01]  /*0070*/  HFMA2.MMA R29, -RZ, RZ, 0, 0 ;  /* 0x00000000ff1d7435 */ /* 0x000fe200000001ff */
[----:B-1----:R-:W-:-:S02]  /*0080*/  SHF.R.U32.HI R0, RZ, 0x4, R19 ;  /* 0x00000004ff007819 */ /* 0x002fc40000011613 */
[----:B------:R-:W-:Y:S02]  /*0090*/  LOP3.LUT R19, R19, 0xf, RZ, 0xc0, !PT ;  /* 0x0000000f13137812 */ /* 0x000fe400078ec0ff */
[----:B------:R-:W-:Y:S02]  /*00a0*/  LOP3.LUT R3, R0, 0xf, RZ, 0xc0, !PT ;  /* 0x0000000f00037812 */ /* 0x000fe400078ec0ff */
[----:B---3--:R-:W-:Y:S02]  /*00b0*/  LEA R19, R2, R19, 0x4 ;  /* 0x0000001302137211 */ /* 0x008fe400078e20ff */
[----:B----4-:R-:W-:Y:S02]  /*00c0*/  PRMT R20, R3, 0x6540, R32 ;  /* 0x0000654003147816 */ /* 0x010fe40000000020 */
[----:B------:R-:W-:Y:S02]  /*00d0*/  ISETP.GE.AND P6, PT, R19, 0x9, PT ;  /* 0x000000091300780c */ /* 0x000fe40003fc6270 */
[C---:B------:R-:W-:Y:S01]  /*00e0*/  LOP3.LUT R28, R20.reuse, 0x20, RZ, 0xfc, !PT ;  /* 0x00000020141c7812 */ /* 0x040fe200078efcff */
[C---:B------:R-:W-:Y:S01]  /*00f0*/  IMAD R39, R20.reuse, 0x9, R19 ;  /* 0x0000000914277824 */ /* 0x040fe200078e0213 */
[----:B------:R-:W-:-:S02]  /*0100*/  LOP3.LUT R0, R20, 0x30, RZ, 0xfc, !PT ;  /* 0x0000003014007812 */ /* 0x000fc400078efcff */
[----:B------:R-:W-:Y:S02]  /*0110*/  ISETP.LT.AND P1, PT, R28, 0xc0, !P6 ;  /* 0x000000c01c00780c */ /* 0x000fe40007721270 */
[----:B------:R-:W-:Y:S02]  /*0120*/  IADD3 R5, R39, 0x120, RZ ;  /* 0x0000012027057810 */ /* 0x000fe40007ffe0ff */
[----:B------:R-:W-:Y:S02]  /*0130*/  ISETP.LT.AND P0, PT, R0, 0xc0, !P6 ;  /* 0x000000c00000780c */ /* 0x000fe40007701270 */
[C---:B------:R-:W-:Y:S01]  /*0140*/  LOP3.LUT R26, R20.reuse, 0x10, RZ, 0xfc, !PT ;  /* 0x00000010141a7812 */ /* 0x040fe200078efcff */
[----:B--2---:R-:W-:Y:S01]  /*0150*/  IMAD.WIDE R4, R5, 0x4, R30 ;  /* 0x0000000405047825 */ /* 0x004fe200078e021e */
[----:B------:R-:W-:Y:S01]  /*0160*/  IADD3 R9, R39, 0x1b0, RZ ;  /* 0x000001b027097810 */ /* 0x000fe20007ffe0ff */
[----:B------:R-:W-:Y:S01]  /*0170*/  HFMA2.MMA R25, -RZ, RZ, 0, 0 ;  /* 0x00000000ff197435 */ /* 0x000fe200000001ff */
[----:B------:R-:W-:-:S02]  /*0180*/  LOP3.LUT R17, R20, 0x50, RZ, 0xfc, !PT ;  /* 0x0000005014117812 */ /* 0x000fc400078efcff */
[----:B------:R-:W-:Y:S01]  /*0190*/  ISETP.LT.AND P2, PT, R26, 0xc0, !P6 ;  /* 0x000000c01a00780c */ /* 0x000fe20007741270 */
[----:B------:R1:W2:Y:S01]  /*01a0*/  @P1 LDG.E.EL R27, desc[UR4][R4.64] ;  /* 0x00000004041b1981 */ /* 0x0002a2000c2e1900 */
[----:B------:R-:W-:Y:S01]  /*01b0*/  P2R R45, PR, RZ, 0x2 ;  /* 0x00000002ff2d7803 */ /* 0x000fe20000000000 */
[--C-:B------:R-:W-:Y:S01]  /*01c0*/  IMAD.WIDE R8, R9, 0x4, R30.reuse ;  /* 0x0000000409087825 */ /* 0x100fe200078e021e */
[----:B------:R-:W-:Y:S02]  /*01d0*/  ISETP.LT.AND P1, PT, R17, 0xc0, !P6 ;  /* 0x000000c01100780c */ /* 0x000fe40007721270 */
[----:B------:R-:W-:Y:S01]  /*01e0*/  IADD3 R3, R39, 0x90, RZ ;  /* 0x0000009027037810 */ /* 0x000fe20007ffe0ff */
[----:B------:R-:W-:Y:S01]  /*01f0*/  HFMA2.MMA R21, -RZ, RZ, 0, 0 ;  /* 0x00000000ff157435 */ /* 0x000fe200000001ff */
[----:B------:R-:W-:Y:S01]  /*0200*/  IADD3 R13, R39, 0x2d0, RZ ;  /* 0x000002d0270d7810 */ /* 0x000fe20007ffe0ff */
[----:B------:R3:W4:Y:S01]  /*0210*/  @P0 LDG.E.EL R25, desc[UR4][R8.64] ;  /* 0x0000000408190981 */ /* 0x000722000c2e1900 */
[----:B------:R-:W-:Y:S01]  /*0220*/  LOP3.LUT R7, R20, 0x40, RZ, 0xfc, !PT ;  /* 0x0000004014077812 */ /* 0x000fe200078efcff */
[----:B------:R-:W-:Y:S01]  /*0230*/  IMAD.WIDE R2, R3, 0x4, R30 ;  /* 0x0000000403027825 */ /* 0x000fe200078e021e */
[----:B------:R-:W-:-:S02]  /*0240*/  P2R R44, PR, RZ, 0x4 ;  /* 0x00000004ff2c7803 */ /* 0x000fc40000000000 */
[C---:B------:R-:W-:Y:S01]  /*0250*/  LOP3.LUT R15, R20.reuse, 0x60, RZ, 0xfc, !PT ;  /* 0x00000060140f7812 */ /* 0x040fe200078efcff */
[--C-:B-1----:R-:W-:Y:S01]  /*0260*/  IMAD.WIDE R4, R13, 0x4, R30.reuse ;  /* 0x000000040d047825 */ /* 0x102fe200078e021e */
[----:B------:R1:W5:Y:S01]  /*0270*/  @P2 LDG.E.EL R29, desc[UR4][R2.64] ;  /* 0x00000004021d2981 */ /* 0x000362000c2e1900 */
[----:B------:R-:W-:Y:S01]  /*0280*/  HFMA2.MMA R12, -RZ, RZ, 0, 0 ;  /* 0x00000000ff0c7435 */ /* 0x000fe200000001ff */
[----:B------:R-:W-:Y:S02]  /*0290*/  P2R R52, PR, RZ, 0x1 ;  /* 0x00000001ff347803 */ /* 0x000fe40000000000 */
[C---:B---3--:R-:W-:Y:S01]  /*02a0*/  LOP3.LUT R9, R20.reuse, 0x90, RZ, 0xfc, !PT ;  /* 0x0000009014097812 */ /* 0x048fe200078efcff */
[----:B------:R-:W-:Y:S01]  /*02b0*/  VIADD R11, R39, 0x240 ;  /* 0x00000240270b7836 */ /* 0x000fe20000000000 */
[----:B------:R-:W-:Y:S01]  /*02c0*/  ISETP.LT.AND P2, PT, R7, 0xc0, !P6 ;  /* 0x000000c00700780c */ /* 0x000fe20007741270 */
[----:B------:R3:W2:Y:S01]  /*02d0*/  @P1 LDG.E.EL R21, desc[UR4][R4.64] ;  /* 0x0000000404151981 */ /* 0x0006a2000c2e1900 */
[----:B------:R-:W-:Y:S01]  /*02e0*/  ISETP.LT.AND P3, PT, R9, 0xc0, !P6 ;  /* 0x000000c00900780c */ /* 0x000fe20007761270 */
[----:B-1----:R-:W-:Y:S01]  /*02f0*/  IMAD.WIDE R2, R11, 0x4, R30 ;  /* 0x000000040b027825 */ /* 0x002fe200078e021e */
[----:B------:R-:W-:-:S02]  /*0300*/  LOP3.LUT R11, R20, 0x80, RZ, 0xfc, !PT ;  /* 0x00000080140b7812 */ /* 0x000fc400078efcff */
[----:B------:R-:W-:Y:S02]  /*0310*/  ISETP.LT.AND P0, PT, R15, 0xc0, !P6 ;  /* 0x000000c00f00780c */ /* 0x000fe40007701270 */
[----:B---3--:R-:W-:Y:S02]  /*0320*/  IADD3 R5, R39, 0x510, RZ ;  /* 0x0000051027057810 */ /* 0x008fe40007ffe0ff */
[----:B------:R-:W-:Y:S02]  /*0330*/  ISETP.LT.AND P4, PT, R11, 0xc0, !P6 ;  /* 0x000000c00b00780c */ /* 0x000fe40007781270 */
[----:B------:R-:W-:Y:S01]  /*0340*/  MOV R23, RZ ;  /* 0x000000ff00177202 */ /* 0x000fe20000000f00 */
[----:B------:R-:W-:Y:S01]  /*0350*/  IMAD.WIDE R4, R5, 0x4, R30 ;  /* 0x0000000405047825 */ /* 0x000fe200078e021e */
[----:B------:R-:W-:Y:S02]  /*0360*/  IADD3 R35, R39, 0x360, RZ ;  /* 0x0000036027237810 */ /* 0x000fe40007ffe0ff */
[----:B------:R-:W-:-:S02]  /*0370*/  IADD3 R33, R39, 0x480, RZ ;  /* 0x0000048027217810 */ /* 0x000fc40007ffe0ff */
[----:B------:R-:W-:Y:S01]  /*0380*/  MOV R18, RZ ;  /* 0x000000ff00127202 */ /* 0x000fe20000000f00 */
[----:B------:R-:W-:Y:S01]  /*0390*/  IMAD.WIDE R34, R35, 0x4, R30 ;  /* 0x0000000423227825 */ /* 0x000fe200078e021e */
[----:B------:R1:W3:Y:S01]  /*03a0*/  @P3 LDG.E.EL R12, desc[UR4][R4.64] ;  /* 0x00000004040c3981 */ /* 0x0002e2000c2e1900 */
[----:B------:R-:W-:-:S03]  /*03b0*/  MOV R14, RZ ;  /* 0x000000ff000e7202 */ /* 0x000fc60000000f00 */
[----:B------:R1:W2:Y:S01]  /*03c0*/  @P2 LDG.E.EL R23, desc[UR4][R2.64] ;  /* 0x0000000402172981 */ /* 0x0002a2000c2e1900 */
[----:B------:R-:W-:-:S03]  /*03d0*/  P2R R46, PR, RZ, 0x1 ;  /* 0x00000001ff2e7803 */ /* 0x000fc60000000000 */
[----:B------:R-:W2:Y:S01]  /*03e0*/  @P0 LDG.E.EL R18, desc[UR4][R34.64] ;  /* 0x0000000422120981 */ /* 0x000ea2000c2e1900 */
[----:B-1----:R-:W-:Y:S02]  /*03f0*/  IMAD.SHL.U32 R5, R32, 0x100, RZ ;  /* 0x0000010020057824 */ /* 0x002fe400078e00ff */
[----:B0-----:R-:W-:Y:S01]  /*0400*/  IMAD.WIDE R2, R33, 0x4, R30 ;  /* 0x0000000421027825 */ /* 0x001fe200078e021e */
[----:B------:R-:W-:Y:S02]  /*0410*/  IADD3 R33, R39, 0x630, RZ ;  /* 0x0000063027217810 */ /* 0x000fe40007ffe0ff */
[----:B------:R-:W-:Y:S02]  /*0420*/  ISETP.LT.AND P0, PT, R5, RZ, !P6 ;  /* 0x000000ff0500720c */ /* 0x000fe40007701270 */
[C---:B------:R-:W-:Y:S01]  /*0430*/  LOP3.LUT R13, R20.reuse, 0x70, RZ, 0xfc, !PT ;  /* 0x00000070140d7812 */ /* 0x040fe200078efcff */
[----:B------:R0:W2:Y:S01]  /*0440*/  @P4 LDG.E.EL R14, desc[UR4][R2.64] ;  /* 0x00000004020e4981 */ /* 0x0000a2000c2e1900 */
[----:B------:R-:W-:-:S02]  /*0450*/  LOP3.LUT R22, R20, 0xa0, RZ, 0xfc, !PT ;  /* 0x000000a014167812 */ /* 0x000fc400078efcff */
[----:B------:R-:W-:Y:S02]  /*0460*/  LOP3.LUT R24, R20, 0xb0, RZ, 0xfc, !PT ;  /* 0x000000b014187812 */ /* 0x000fe400078efcff */
[----:B------:R-:W-:Y:S02]  /*0470*/  P2R R51, PR, RZ, 0x4 ;  /* 0x00000004ff337803 */ /* 0x000fe40000000000 */
[----:B------:R-:W-:Y:S01]  /*0480*/  P2R R50, PR, RZ, 0x2 ;  /* 0x00000002ff327803 */ /* 0x000fe20000000000 */
[----:B0-----:R-:W-:Y:S01]  /*0490*/  IMAD.WIDE R2, R33, 0x4, R30 ;  /* 0x0000000421027825 */ /* 0x001fe200078e021e */
[----:B------:R-:W-:Y:S02]  /*04a0*/  IADD3 R33, R39, 0x6c0, RZ ;  /* 0x000006c027217810 */ /* 0x000fe40007ffe0ff */
[----:B------:R-:W-:Y:S02]  /*04b0*/  ISETP.LT.AND P5, PT, R13, 0xc0, !P6 ;  /* 0x000000c00d00780c */ /* 0x000fe400077a1270 */
[----:B------:R-:W-:-:S02]  /*04c0*/  ISETP.LT.AND P2, PT, R22, 0xc0, !P6 ;  /* 0x000000c01600780c */ /* 0x000fc40007741270 */
[----:B------:R-:W-:Y:S02]  /*04d0*/  ISETP.LT.AND P1, PT, R24, 0xc0, !P6 ;  /* 0x000000c01800780c */ /* 0x000fe40007721270 */
[----:B------:R-:W-:Y:S01]  /*04e0*/  ISETP.LT.AND P6, PT, R20, 0xc0, !P6 ;  /* 0x000000c01400780c */ /* 0x000fe200077c1270 */
[----:B------:R-:W-:Y:S01]  /*04f0*/  IMAD.WIDE R32, R33, 0x4, R30 ;  /* 0x0000000421207825 */ /* 0x000fe200078e021e */
[----:B------:R-:W-:Y:S01]  /*0500*/  MOV R6, RZ ;  /* 0x000000ff00067202 */ /* 0x000fe20000000f00 */
[----:B------:R-:W-:-:S05]  /*0510*/  HFMA2.MMA R47, -RZ, RZ, 0, 0 ;  /* 0x00000000ff2f7435 */ /* 0x000fca00000001ff */
[----:B------:R0:W2:Y:S02]  /*0520*/  @P0 LDG.E.EL R6, desc[UR4][R32.64] ;  /* 0x0000000420060981 */ /* 0x0000a4000c2e1900 */
[----:B0-----:R-:W-:-:S05]  /*0530*/  IMAD.WIDE R32, R39, 0x4, R30 ;  /* 0x0000000427207825 */ /* 0x001fca00078e021e */
[----:B------:R-:W2:Y:S01]  /*0540*/  @P6 LDG.E.EL R47, desc[UR4][R32.64] ;  /* 0x00000004202f6981 */ /* 0x000ea2000c2e1900 */
[----:B------:R-:W-:-:S10]  /*0550*/  HFMA2.MMA R8, -RZ, RZ, 0, 0 ;  /* 0x00000000ff087435 */ /* 0x000fd400000001ff */
[----:B------:R0:W2:Y:S02]  /*0560*/  @P1 LDG.E.EL R8, desc[UR4][R2.64] ;  /* 0x0000000402081981 */ /* 0x0000a4000c2e1900 */
[----:B0-----:R-:W-:-:S05]  /*0570*/  IMAD.HI R2, R20, 0x55555556, RZ ;  /* 0x5555555614027827 */ /* 0x001fca00078e02ff */
[----:B------:R-:W-:Y:S01]  /*0580*/  LEA.HI R55, R2, R2, RZ, 0x1 ;  /* 0x0000000202377211 */ /* 0x000fe200078f08ff */
[----:B------:R-:W-:Y:S01]  /*0590*/  HFMA2.MMA R16, -RZ, RZ, 0, 0 ;  /* 0x00000000ff107435 */ /* 0x000fe200000001ff */
[----:B------:R-:W-:-:S03]  /*05a0*/  VIADD R37, R39, 0x3f0 ;  /* 0x000003f027257836 */ /* 0x000fc60000000000 */
[----:B------:R-:W-:Y:S02]  /*05b0*/  IMAD R2, R55, -0x3, R20 ;  /* 0xfffffffd37027824 */ /* 0x000fe400078e0214 */
[----:B------:R-:W-:-:S04]  /*05c0*/  IMAD.WIDE R36, R37, 0x4, R30 ;  /* 0x0000000425247825 */ /* 0x000fc800078e021e */
[----:B------:R-:W-:Y:S01]  /*05d0*/  IMAD R2, R19, 0x3, R2 ;  /* 0x0000000313027824 */ /* 0x000fe200078e0202 */
[----:B------:R-:W3:Y:S03]  /*05e0*/  @P5 LDG.E.EL R16, desc[UR4][R36.64] ;  /* 0x0000000424105981 */ /* 0x000ee6000c2e1900 */
[----:B------:R-:W-:Y:S02]  /*05f0*/  IMAD R55, R55, 0x1b, R2 ;  /* 0x0000001b37377824 */ /* 0x000fe400078e0202 */
[----:B------:R-:W-:-:S05]  /*0600*/  IMAD.HI R2, R26, 0x55555556, RZ ;  /* 0x555555561a027827 */ /* 0x000fca00078e02ff */
[----:B------:R-:W-:-:S05]  /*0610*/  LEA.HI R5, R2, R2, RZ, 0x1 ;  /* 0x0000000202057211 */ /* 0x000fca00078f08ff */
[----:B------:R-:W-:-:S04]  /*0620*/  IMAD R2, R5, -0x3, R26 ;  /* 0xfffffffd05027824 */ /* 0x000fc800078e021a */
[----:B------:R-:W-:Y:S02]  /*0630*/  IMAD R2, R5, 0x1b, R2 ;  /* 0x0000001b05027824 */ /* 0x000fe400078e0202 */
[----:B------:R-:W-:-:S05]  /*0640*/  IMAD.HI R5, R28, 0x55555556, RZ ;  /* 0x555555561c057827 */ /* 0x000fca00078e02ff */
[----:B------:R-:W-:-:S05]  /*0650*/  LEA.HI R5, R5, R5, RZ, 0x1 ;  /* 0x0000000505057211 */ /* 0x000fca00078f08ff */
[----:B------:R-:W-:Y:S02]  /*0660*/  IMAD R28, R5, -0x3, R28 ;  /* 0xfffffffd051c7824 */ /* 0x000fe400078e021c */
[----:B------:R-:W-:Y:S02]  /*0670*/  VIADD R35, R39, 0x5a0 ;  /* 0x000005a027237836 */ /* 0x000fe40000000000 */
[----:B------:R-:W-:Y:S02]  /*0680*/  IMAD R28, R5, 0x1b, R28 ;  /* 0x0000001b051c7824 */ /* 0x000fe400078e021c */
[----:B------:R-:W-:Y:S01]  /*0690*/  IMAD.HI R5, R0, 0x55555556, RZ ;  /* 0x5555555600057827 */ /* 0x000fe200078e02ff */
[----:B------:R-:W-:Y:S01]  /*06a0*/  MOV R10, RZ ;  /* 0x000000ff000a7202 */ /* 0x000fe20000000f00 */
[----:B------:R-:W-:Y:S01]  /*06b0*/  HFMA2.MMA R4, -RZ, RZ, 0, 0 ;  /* 0x00000000ff047435 */ /* 0x000fe200000001ff */
[----:B------:R-:W-:Y:S01]  /*06c0*/  IADD3 R41, R39, 0x750, RZ ;  /* 0x0000075027297810 */ /* 0x000fe20007ffe0ff */
[----:B------:R-:W-:Y:S01]  /*06d0*/  IMAD.WIDE R34, R35, 0x4, R30 ;  /* 0x0000000423227825 */ /* 0x000fe200078e021e */
[----:B------:R-:W-:-:S04]  /*06e0*/  LEA.HI R5, R5, R5, RZ, 0x1 ;  /* 0x0000000505057211 */ /* 0x000fc800078f08ff */
[----:B------:R0:W3:Y:S01]  /*06f0*/  @P2 LDG.E.EL R10, desc[UR4][R34.64] ;  /* 0x00000004220a2981 */ /* 0x0000e2000c2e1900 */
[----:B------:R-:W-:Y:S01]  /*0700*/  IMAD R26, R5, -0x3, R0 ;  /* 0xfffffffd051a7824 */ /* 0x000fe200078e0200 */
[----:B------:R-:W-:Y:S01]  /*0710*/  IADD3 R43, R39, 0x7e0, RZ ;  /* 0x000007e0272b7810 */ /* 0x000fe20007ffe0ff */
[----:B------:R-:W-:Y:S01]  /*0720*/  IMAD.HI R0, R7, 0x55555556, RZ ;  /* 0x5555555607007827 */ /* 0x000fe200078e02ff */
[----:B------:R-:W-:-:S03]  /*0730*/  IADD3 R39, R39, 0x870, RZ ;  /* 0x0000087027277810 */ /* 0x000fc60007ffe0ff */
[----:B0-----:R-:W-:Y:S01]  /*0740*/  IMAD.WIDE R34, R41, 0x4, R30 ;  /* 0x0000000429227825 */ /* 0x001fe200078e021e */
[----:B------:R-:W-:-:S04]  /*0750*/  MOV R3, RZ ;  /* 0x000000ff00037202 */ /* 0x000fc80000000f00 */
[----:B------:R0:W3:Y:S01]  /*0760*/  @P0 LDG.E.EL R4, desc[UR4][R34.64] ;  /* 0x0000000422040981 */ /* 0x0000e2000c2e1900 */
[----:B------:R-:W-:-:S04]  /*0770*/  IMAD.WIDE R42, R43, 0x4, R30 ;  /* 0x000000042b2a7825 */ /* 0x000fc800078e021e */
[----:B------:R-:W-:Y:S01]  /*0780*/  IMAD.WIDE R30, R39, 0x4, R30 ;  /* 0x00000004271e7825 */ /* 0x000fe200078e021e */
[----:B------:R1:W3:Y:S01]  /*0790*/  @P0 LDG.E.EL R3, desc[UR4][R42.64] ;  /* 0x000000042a030981 */ /* 0x0002e2000c2e1900 */
[----:B0-----:R-:W-:Y:S02]  /*07a0*/  LEA.HI R34, R0, R0, RZ, 0x1 ;  /* 0x0000000000227211 */ /* 0x001fe400078f08ff */
[----:B------:R-:W-:-:S06]  /*07b0*/  MOV R0, RZ ;  /* 0x000000ff00007202 */ /* 0x000fcc0000000f00 */
[----:B------:R0:W3:Y:S01]  /*07c0*/  @P0 LDG.E.EL R0, desc[UR4][R30.64] ;  /* 0x000000041e000981 */ /* 0x0000e2000c2e1900 */
[----:B------:R-:W-:Y:S02]  /*07d0*/  IMAD R26, R5, 0x1b, R26 ;  /* 0x0000001b051a7824 */ /* 0x000fe400078e021a */
[----:B------:R-:W-:-:S05]  /*07e0*/  IMAD.HI R5, R17, 0x55555556, RZ ;  /* 0x5555555611057827 */ /* 0x000fca00078e02ff */
[----:B-1----:R-:W-:Y:S01]  /*07f0*/  LEA.HI R42, R5, R5, RZ, 0x1 ;  /* 0x00000005052a7211 */ /* 0x002fe200078f08ff */
[----:B------:R-:W-:-:S04]  /*0800*/  IMAD.HI R5, R15, 0x55555556, RZ ;  /* 0x555555560f057827 */ /* 0x000fc800078e02ff */
[----:B------:R-:W-:-:S04]  /*0810*/  IMAD R17, R42, -0x3, R17 ;  /* 0xfffffffd2a117824 */ /* 0x000fc800078e0211 */
[----:B------:R-:W-:Y:S01]  /*0820*/  IMAD R32, R42, 0x1b, R17 ;  /* 0x0000001b2a207824 */ /* 0x000fe200078e0211 */
[----:B------:R-:W-:Y:S01]  /*0830*/  LEA.HI R42, R5, R5, RZ, 0x1 ;  /* 0x00000005052a7211 */ /* 0x000fe200078f08ff */
[----:B------:R-:W-:-:S05]  /*0840*/  IMAD.HI R5, R13, 0x55555556, RZ ;  /* 0x555555560d057827 */ /* 0x000fca00078e02ff */
[----:B0-----:R-:W-:Y:S01]  /*0850*/  LEA.HI R30, R5, R5, RZ, 0x1 ;  /* 0x00000005051e7211 */ /* 0x001fe200078f08ff */
[----:B------:R-:W-:-:S05]  /*0860*/  IMAD.HI R5, R11, 0x55555556, RZ ;  /* 0x555555560b057827 */ /* 0x000fca00078e02ff */
[----:B------:R-:W-:Y:S01]  /*0870*/  LEA.HI R54, R5, R5, RZ, 0x1 ;  /* 0x0000000505367211 */ /* 0x000fe200078f08ff */
[----:B------:R-:W-:-:S05]  /*0880*/  IMAD.HI R5, R9, 0x55555556, RZ ;  /* 0x5555555609057827 */ /* 0x000fca00078e02ff */
[----:B------:R-:W-:Y:S01]  /*0890*/  LEA.HI R56, R5, R5, RZ, 0x1 ;  /* 0x0000000505387211 */ /* 0x000fe200078f08ff */
[----:B------:R-:W-:-:S05]  /*08a0*/  IMAD.HI R5, R22, 0x55555556, RZ ;  /* 0x5555555616057827 */ /* 0x000fca00078e02ff */
[----:B------:R-:W-:-:S05]  /*08b0*/  LEA.HI R5, R5, R5, RZ, 0x1 ;  /* 0x0000000505057211 */ /* 0x000fca00078f08ff */
[----:B------:R-:W-:-:S04]  /*08c0*/  IMAD R58, R5, -0x3, R22 ;  /* 0xfffffffd053a7824 */ /* 0x000fc800078e0216 */
[----:B------:R-:W-:Y:S02]  /*08d0*/  IMAD R58, R5, 0x1b, R58 ;  /* 0x0000001b053a7824 */ /* 0x000fe400078e023a */
[----:B------:R-:W-:-:S05]  /*08e0*/  IMAD.HI R5, R24, 0x55555556, RZ ;  /* 0x5555555618057827 */ /* 0x000fca00078e02ff */
[----:B------:R-:W-:-:S05]  /*08f0*/  LEA.HI R5, R5, R5, RZ, 0x1 ;  /* 0x0000000505057211 */ /* 0x000fca00078f08ff */
[C---:B------:R-:W-:Y:S02]  /*0900*/  IMAD R60, R5.reuse, -0x3, R24 ;  /* 0xfffffffd053c7824 */ /* 0x040fe400078e0218 */
[----:B------:R-:W-:Y:S02]  /*0910*/  IMAD R9, R56, -0x3, R9 ;  /* 0xfffffffd38097824 */ /* 0x000fe400078e0209 */
[----:B------:R-:W-:Y:S01]  /*0920*/  IMAD R60, R5, 0x1b, R60 ;  /* 0x0000001b053c7824 */ /* 0x000fe200078e023c */
[----:B------:R-:W-:Y:S01]  /*0930*/  LOP3.LUT R5, R20, 0xc0, RZ, 0xfc, !PT ;  /* 0x000000c014057812 */ /* 0x000fe200078efcff */
[----:B------:R-:W-:Y:S02]  /*0940*/  IMAD R56, R56, 0x1b, R9 ;  /* 0x0000001b38387824 */ /* 0x000fe400078e0209 */
[----:B------:R-:W-:Y:S02]  /*0950*/  IMAD R7, R34, -0x3, R7 ;  /* 0xfffffffd22077824 */ /* 0x000fe400078e0207 */
[----:B------:R-:W-:-:S04]  /*0960*/  IMAD.HI R9, R5, 0x55555556, RZ ;  /* 0x5555555605097827 */ /* 0x000fc800078e02ff */
[----:B------:R-:W-:Y:S01]  /*0970*/  IMAD R34, R34, 0x1b, R7 ;  /* 0x0000001b22227824 */ /* 0x000fe200078e0207 */
[----:B------:R-:W-:Y:S01]  /*0980*/  LOP3.LUT R7, R20, 0xd0, RZ, 0xfc, !PT ;  /* 0x000000d014077812 */ /* 0x000fe200078efcff */
[----:B------:R-:W-:Y:S01]  /*0990*/  IMAD R11, R54, -0x3, R11 ;  /* 0xfffffffd360b7824 */ /* 0x000fe200078e020b */
[----:B------:R-:W-:-:S03]  /*09a0*/  LEA.HI R22, R9, R9, RZ, 0x1 ;  /* 0x0000000909167211 */ /* 0x000fc600078f08ff */
[----:B------:R-:W-:Y:S02]  /*09b0*/  IMAD R54, R54, 0x1b, R11 ;  /* 0x0000001b36367824 */ /* 0x000fe400078e020b */
[----:B------:R-:W-:-:S04]  /*09c0*/  IMAD.HI R11, R7, 0x55555556, RZ ;  /* 0x55555556070b7827 */ /* 0x000fc800078e02ff */
[----:B------:R-:W-:Y:S01]  /*09d0*/  IMAD R9, R22, -0x3, R5 ;  /* 0xfffffffd16097824 */ /* 0x000fe200078e0205 */
[C---:B------:R-:W-:Y:S02]  /*09e0*/  LOP3.LUT R5, R20.reuse, 0xe0, RZ, 0xfc, !PT ;  /* 0x000000e014057812 */ /* 0x040fe400078efcff */
[----:B------:R-:W-:Y:S02]  /*09f0*/  LEA.HI R24, R11, R11, RZ, 0x1 ;  /* 0x0000000b0b187211 */ /* 0x000fe400078f08ff */
[----:B------:R-:W-:Y:S01]  /*0a00*/  LOP3.LUT R20, R20, 0xf0, RZ, 0xfc, !PT ;  /* 0x000000f014147812 */ /* 0x000fe200078efcff */
[----:B------:R-:W-:-:S04]  /*0a10*/  IMAD.HI R11, R5, 0x55555556, RZ ;  /* 0x55555556050b7827 */ /* 0x000fc800078e02ff */
[----:B------:R-:W-:Y:S01]  /*0a20*/  IMAD R9, R22, 0x1b, R9 ;  /* 0x0000001b16097824 */ /* 0x000fe200078e0209 */
[----:B------:R-:W-:Y:S01]  /*0a30*/  LEA.HI R22, R11, R11, RZ, 0x1 ;  /* 0x0000000b0b167211 */ /* 0x000fe200078f08ff */
[----:B------:R-:W-:-:S05]  /*0a40*/  IMAD.HI R11, R20, 0x55555556, RZ ;  /* 0x55555556140b7827 */ /* 0x000fca00078e02ff */
[----:B------:R-:W-:Y:S01]  /*0a50*/  LEA.HI R11, R11, R11, RZ, 0x1 ;  /* 0x0000000b0b0b7211 */ /* 0x000fe200078f08ff */
[----:B------:R-:W-:Y:S01]  /*0a60*/  IMAD R15, R42, -0x3, R15 ;  /* 0xfffffffd2a0f7824 */ /* 0x000fe200078e020f */
[----:B------:R-:W-:Y:S01]  /*0a70*/  P2R R48, PR, RZ, 0x20 ;  /* 0x00000020ff307803 */ /* 0x000fe20000000000 */
[----:B------:R-:W-:Y:S02]  /*0a80*/  IMAD R13, R30, -0x3, R13 ;  /* 0xfffffffd1e0d7824 */ /* 0x000fe400078e020d */
[----:B------:R-:W-:Y:S02]  /*0a90*/  IMAD R7, R24, -0x3, R7 ;  /* 0xfffffffd18077824 */ /* 0x000fe400078e0207 */
[----:B------:R-:W-:Y:S02]  /*0aa0*/  IMAD R5, R22, -0x3, R5 ;  /* 0xfffffffd16057824 */ /* 0x000fe400078e0205 */
[----:B------:R-:W-:Y:S01]  /*0ab0*/  IMAD R20, R11, -0x3, R20 ;  /* 0xfffffffd0b147824 */ /* 0x000fe200078e0214 */
[----:B------:R-:W-:Y:S01]  /*0ac0*/  ISETP.NE.AND P5, PT, R46, RZ, PT ;  /* 0x000000ff2e00720c */ /* 0x000fe20003fa5270 */
[----:B------:R-:W-:-:S02]  /*0ad0*/  IMAD R42, R42, 0x1b, R15 ;  /* 0x0000001b2a2a7824 */ /* 0x000fc400078e020f */
[----:B------:R-:W-:Y:S02]  /*0ae0*/  IMAD R30, R30, 0x1b, R13 ;  /* 0x0000001b1e1e7824 */ /* 0x000fe400078e020d */
[----:B------:R-:W-:Y:S02]  /*0af0*/  IMAD R7, R24, 0x1b, R7 ;  /* 0x0000001b18077824 */ /* 0x000fe400078e0207 */
[----:B------:R-:W-:Y:S02]  /*0b00*/  IMAD R5, R22, 0x1b, R5 ;  /* 0x0000001b16057824 */ /* 0x000fe400078e0205 */
[----:B------:R-:W-:Y:S01]  /*0b10*/  IMAD R31, R11, 0x1b, R20 ;  /* 0x0000001b0b1f7824 */ /* 0x000fe200078e0214 */
[----:B------:R-:W-:Y:S01]  /*0b20*/  P2R R53, PR, RZ, 0x20 ;  /* 0x00000020ff357803 */ /* 0x000fe20000000000 */
[C---:B------:R-:W-:Y:S01]  /*0b30*/  IMAD R49, R19.reuse, 0x3, R2 ;  /* 0x0000000313317824 */ /* 0x040fe200078e0202 */
[----:B------:R-:W-:Y:S01]  /*0b40*/  ISETP.NE.AND P5, PT, R50, RZ, PT ;  /* 0x000000ff3200720c */ /* 0x000fe20003fa5270 */
[----:B------:R-:W-:-:S02]  /*0b50*/  IMAD R28, R19, 0x3, R28 ;  /* 0x00000003131c7824 */ /* 0x000fc400078e021c */
[C---:B------:R-:W-:Y:S02]  /*0b60*/  IMAD R26, R19.reuse, 0x3, R26 ;  /* 0x00000003131a7824 */ /* 0x040fe400078e021a */
[C---:B------:R-:W-:Y:S02]  /*0b70*/  IMAD R24, R19.reuse, 0x3, R34 ;  /* 0x0000000313187824 */ /* 0x040fe400078e0222 */
[C---:B------:R-:W-:Y:S02]  /*0b80*/  IMAD R22, R19.reuse, 0x3, R32 ;  /* 0x0000000313167824 */ /* 0x040fe400078e0220 */
[C---:B------:R-:W-:Y:S02]  /*0b90*/  IMAD R20, R19.reuse, 0x3, R42 ;  /* 0x0000000313147824 */ /* 0x040fe400078e022a */
[C---:B------:R-:W-:Y:S02]  /*0ba0*/  IMAD R2, R19.reuse, 0x3, R30 ;  /* 0x0000000313027824 */ /* 0x040fe400078e021e */
[----:B------:R-:W-:-:S02]  /*0bb0*/  IMAD R17, R19, 0x3, R54 ;  /* 0x0000000313117824 */ /* 0x000fc400078e0236 */
[C---:B------:R-:W-:Y:S02]  /*0bc0*/  IMAD R15, R19.reuse, 0x3, R56 ;  /* 0x00000003130f7824 */ /* 0x040fe400078e0238 */
[C---:B------:R-:W-:Y:S02]  /*0bd0*/  IMAD R13, R19.reuse, 0x3, R58 ;  /* 0x00000003130d7824 */ /* 0x040fe400078e023a */
[C---:B------:R-:W-:Y:S02]  /*0be0*/  IMAD R11, R19.reuse, 0x3, R60 ;  /* 0x00000003130b7824 */ /* 0x040fe400078e023c */
[C---:B------:R-:W-:Y:S02]  /*0bf0*/  IMAD R9, R19.reuse, 0x3, R9 ;  /* 0x0000000313097824 */ /* 0x040fe400078e0209 */
[C---:B------:R-:W-:Y:S02]  /*0c00*/  IMAD R7, R19.reuse, 0x3, R7 ;  /* 0x0000000313077824 */ /* 0x040fe400078e0207 */
[----:B------:R-:W-:-:S02]  /*0c10*/  IMAD R5, R19, 0x3, R5 ;  /* 0x0000000313057824 */ /* 0x000fc400078e0205 */
[----:B------:R-:W-:Y:S01]  /*0c20*/  IMAD R19, R19, 0x3, R31 ;  /* 0x0000000313137824 */ /* 0x000fe200078e021f */
[----:B------:R-:W-:Y:S01]  /*0c30*/  P2R R40, PR, RZ, 0x20 ;  /* 0x00000020ff287803 */ /* 0x000fe20000000000 */
[----:B------:R-:W0:Y:S01]  /*0c40*/  LDC.64 R30, c[0x0][0x218] ;  /* 0x00008600ff1e7b82 */ /* 0x000e220000000a00 */
[----:B------:R-:W-:-:S04]  /*0c50*/  ISETP.NE.AND P5, PT, R51, RZ, PT ;  /* 0x000000ff3300720c */ /* 0x000fc80003fa5270 */
[----:B------:R-:W-:Y:S02]  /*0c60*/  P2R R38, PR, RZ, 0x20 ;  /* 0x00000020ff267803 */ /* 0x000fe40000000000 */
[----:B------:R-:W-:-:S04]  /*0c70*/  ISETP.NE.AND P5, PT, R52, RZ, PT ;  /* 0x000000ff3400720c */ /* 0x000fc80003fa5270 */
[----:B------:R-:W-:Y:S02]  /*0c80*/  P2R R36, PR, RZ, 0x20 ;  /* 0x00000020ff247803 */ /* 0x000fe40000000000 */
[----:B------:R-:W-:-:S04]  /*0c90*/  ISETP.NE.AND P5, PT, R45, RZ, PT ;  /* 0x000000ff2d00720c */ /* 0x000fc80003fa5270 */
[----:B------:R-:W-:Y:S02]  /*0ca0*/  P2R R37, PR, RZ, 0x20 ;  /* 0x00000020ff257803 */ /* 0x000fe40000000000 */
[----:B------:R-:W-:Y:S01]  /*0cb0*/  ISETP.NE.AND P5, PT, R44, RZ, PT ;  /* 0x000000ff2c00720c */ /* 0x000fe20003fa5270 */
[----:B0-----:R-:W-:-:S04]  /*0cc0*/  IMAD.WIDE R42, R55, 0x4, R30 ;  /* 0x00000004372a7825 */ /* 0x001fc800078e021e */
[--C-:B------:R-:W-:Y:S01]  /*0cd0*/  IMAD.WIDE R32, R49, 0x4, R30.reuse ;  /* 0x0000000431207825 */ /* 0x100fe200078e021e */
[----:B--2---:R0:W-:Y:S07]  /*0ce0*/  @P6 STG.E desc[UR4][R42.64], R47 ;  /* 0x0000002f2a006986 */ /* 0x0041ee000c101904 */
[----:B-----5:R1:W-:Y:S01]  /*0cf0*/  @P5 STG.E desc[UR4][R32.64], R29 ;  /* 0x0000001d20005986 */ /* 0x0203e2000c101904 */
[----:B------:R-:W-:Y:S01]  /*0d00*/  ISETP.NE.AND P5, PT, R37, RZ, PT ;  /* 0x000000ff2500720c */ /* 0x000fe20003fa5270 */
[----:B------:R-:W-:-:S12]  /*0d10*/  IMAD.WIDE R34, R28, 0x4, R30 ;  /* 0x000000041c227825 */ /* 0x000fd800078e021e */
[----:B------:R2:W-:Y:S01]  /*0d20*/  @P5 STG.E desc[UR4][R34.64], R27 ;  /* 0x0000001b22005986 */ /* 0x0005e2000c101904 */
[----:B------:R-:W-:Y:S01]  /*0d30*/  ISETP.NE.AND P5, PT, R36, RZ, PT ;  /* 0x000000ff2400720c */ /* 0x000fe20003fa5270 */
[----:B------:R-:W-:-:S12]  /*0d40*/  IMAD.WIDE R36, R26, 0x4, R30 ;  /* 0x000000041a247825 */ /* 0x000fd800078e021e */
[----:B----4-:R4:W-:Y:S01]  /*0d50*/  @P5 STG.E desc[UR4][R36.64], R25 ;  /* 0x0000001924005986 */ /* 0x0109e2000c101904 */
[----:B------:R-:W-:Y:S01]  /*0d60*/  ISETP.NE.AND P5, PT, R38, RZ, PT ;  /* 0x000000ff2600720c */ /* 0x000fe20003fa5270 */
[----:B------:R-:W-:-:S12]  /*0d70*/  IMAD.WIDE R38, R24, 0x4, R30 ;  /* 0x0000000418267825 */ /* 0x000fd800078e021e */
[----:B------:R5:W-:Y:S01]  /*0d80*/  @P5 STG.E desc[UR4][R38.64], R23 ;  /* 0x0000001726005986 */ /* 0x000be2000c101904 */
[----:B------:R-:W-:Y:S01]  /*0d90*/  ISETP.NE.AND P5, PT, R40, RZ, PT ;  /* 0x000000ff2800720c */ /* 0x000fe20003fa5270 */
[----:B------:R-:W-:-:S12]  /*0da0*/  IMAD.WIDE R40, R22, 0x4, R30 ;  /* 0x0000000416287825 */ /* 0x000fd800078e021e */
[----:B------:R1:W-:Y:S01]  /*0db0*/  @P5 STG.E desc[UR4][R40.64], R21 ;  /* 0x0000001528005986 */ /* 0x0003e2000c101904 */
[----:B------:R-:W-:Y:S01]  /*0dc0*/  ISETP.NE.AND P5, PT, R53, RZ, PT ;  /* 0x000000ff3500720c */ /* 0x000fe20003fa5270 */
[----:B0-----:R-:W-:-:S12]  /*0dd0*/  IMAD.WIDE R42, R20, 0x4, R30 ;  /* 0x00000004142a7825 */ /* 0x001fd800078e021e */
[----:B------:R0:W-:Y:S01]  /*0de0*/  @P5 STG.E desc[UR4][R42.64], R18 ;  /* 0x000000122a005986 */ /* 0x0001e2000c101904 */
[----:B------:R-:W-:Y:S01]  /*0df0*/  ISETP.NE.AND P5, PT, R48, RZ, PT ;  /* 0x000000ff3000720c */ /* 0x000fe20003fa5270 */
[----:B-1----:R-:W-:-:S03]  /*0e00*/  IMAD.WIDE R32, R2, 0x4, R30 ;  /* 0x0000000402207825 */ /* 0x002fc600078e021e */
[----:B------:R-:W-:-:S09]  /*0e10*/  P2R R48, PR, RZ, 0x20 ;  /* 0x00000020ff307803 */ /* 0x000fd20000000000 */
[----:B---3--:R1:W-:Y:S01]  /*0e20*/  @P5 STG.E desc[UR4][R32.64], R16 ;  /* 0x0000001020005986 */ /* 0x0083e2000c101904 */
[----:B------:R-:W-:-:S04]  /*0e30*/  ISETP.NE.AND P5, PT, R50, RZ, PT ;  /* 0x000000ff3200720c */ /* 0x000fc80003fa5270 */
[----:B------:R-:W-:Y:S02]  /*0e40*/  P2R R50, PR, RZ, 0x20 ;  /* 0x00000020ff327803 */ /* 0x000fe40000000000 */
[----:B------:R-:W-:-:S04]  /*0e50*/  ISETP.NE.AND P5, PT, R51, RZ, PT ;  /* 0x000000ff3300720c */ /* 0x000fc80003fa5270 */
[----:B------:R-:W-:Y:S02]  /*0e60*/  P2R R51, PR, RZ, 0x20 ;  /* 0x00000020ff337803 */ /* 0x000fe40000000000 */
[----:B------:R-:W-:Y:S01]  /*0e70*/  ISETP.NE.AND P5, PT, R52, RZ, PT ;  /* 0x000000ff3400720c */ /* 0x000fe20003fa5270 */
[----:B--2---:R-:W-:-:S03]  /*0e80*/  IMAD.WIDE R34, R17, 0x4, R30 ;  /* 0x0000000411227825 */ /* 0x004fc600078e021e */
[----:B------:R-:W-:Y:S02]  /*0e90*/  P2R R52, PR, RZ, 0x20 ;  /* 0x00000020ff347803 */ /* 0x000fe40000000000 */
[----:B------:R-:W-:Y:S01]  /*0ea0*/  ISETP.NE.AND P5, PT, R45, RZ, PT ;  /* 0x000000ff2d00720c */ /* 0x000fe20003fa5270 */
[----:B------:R2:W-:Y:S01]  /*0eb0*/  @P4 STG.E desc[UR4][R34.64], R14 ;  /* 0x0000000e22004986 */ /* 0x0005e2000c101904 */
[--C-:B----4-:R-:W-:Y:S02]  /*0ec0*/  IMAD.WIDE R36, R15, 0x4, R30.reuse ;  /* 0x000000040f247825 */ /* 0x110fe400078e021e */
[----:B------:R-:W-:Y:S02]  /*0ed0*/  P2R R53, PR, RZ, 0x20 ;  /* 0x00000020ff357803 */ /* 0x000fe40000000000 */
[----:B------:R-:W-:Y:S01]  /*0ee0*/  ISETP.NE.AND P5, PT, R44, RZ, PT ;  /* 0x000000ff2c00720c */ /* 0x000fe20003fa5270 */
[----:B-----5:R-:W-:-:S04]  /*0ef0*/  IMAD.WIDE R38, R13, 0x4, R30 ;  /* 0x000000040d267825 */ /* 0x020fc800078e021e */
[----:B------:R-:W-:-:S04]  /*0f00*/  IMAD.WIDE R40, R11, 0x4, R30 ;  /* 0x000000040b287825 */ /* 0x000fc800078e021e */
[----:B0-----:R-:W-:-:S04]  /*0f10*/  IMAD.WIDE R42, R9, 0x4, R30 ;  /* 0x00000004092a7825 */ /* 0x001fc800078e021e */
[----:B-1----:R-:W-:-:S04]  /*0f20*/  IMAD.WIDE R32, R7, 0x4, R30 ;  /* 0x0000000407207825 */ /* 0x002fc800078e021e */
[----:B--2---:R-:W-:-:S04]  /*0f30*/  IMAD.WIDE R34, R5, 0x4, R30 ;  /* 0x0000000405227825 */ /* 0x004fc800078e021e */
[----:B------:R-:W-:Y:S02]  /*0f40*/  IMAD.WIDE R44, R19, 0x4, R30 ;  /* 0x00000004132c7825 */ /* 0x000fe400078e021e */
[----:B------:R-:W0:Y:S01]  /*0f50*/  LDC.64 R30, c[0x0][0x220] ;  /* 0x00008800ff1e7b82 */ /* 0x000e220000000a00 */
[----:B------:R0:W-:Y:S04]  /*0f60*/  @P3 STG.E desc[UR4][R36.64], R12 ;  /* 0x0000000c24003986 */ /* 0x0001e8000c101904 */
[----:B------:R1:W-:Y:S04]  /*0f70*/  @P2 STG.E desc[UR4][R38.64], R10 ;  /* 0x0000000a26002986 */ /* 0x0003e8000c101904 */
[----:B------:R2:W-:Y:S04]  /*0f80*/  @P1 STG.E desc[UR4][R40.64], R8 ;  /* 0x0000000828001986 */ /* 0x0005e8000c101904 */
[----:B------:R-:W-:Y:S04]  /*0f90*/  @P0 STG.E desc[UR4][R42.64], R6 ;  /* 0x000000062a000986 */ /* 0x000fe8000c101904 */
[----:B------:R3:W-:Y:S04]  /*0fa0*/  @P0 STG.E desc[UR4][R32.64], R4 ;  /* 0x0000000420000986 */ /* 0x0007e8000c101904 */
[----:B------:R4:W-:Y:S01]  /*0fb0*/  @P0 STG.E desc[UR4][R34.64], R3 ;  /* 0x0000000322000986 */ /* 0x0009e2000c101904 */
[----:B0-----:R-:W-:-:S03]  /*0fc0*/  IMAD.WIDE R36, R55, 0x4, R30 ;  /* 0x0000000437247825 */ /* 0x001fc600078e021e */
[----:B------:R-:W-:Y:S01]  /*0fd0*/  @P0 STG.E desc[UR4][R44.64], R0 ;  /* 0x000000002c000986 */ /* 0x000fe2000c101904 */
[----:B-1----:R-:W-:-:S03]  /*0fe0*/  IMAD.WIDE R38, R49, 0x4, R30 ;  /* 0x0000000431267825 */ /* 0x002fc600078e021e */
[----:B------:R0:W-:Y:S04]  /*0ff0*/  @P6 STG.E desc[UR4][R36.64], R47 ;  /* 0x0000002f24006986 */ /* 0x0001e8000c101904 */
[----:B------:R1:W-:Y:S01]  /*1000*/  @P5 STG.E desc[UR4][R38.64], R29 ;  /* 0x0000001d26005986 */ /* 0x0003e2000c101904 */
[----:B------:R-:W-:Y:S01]  /*1010*/  ISETP.NE.AND P5, PT, R53, RZ, PT ;  /* 0x000000ff3500720c */ /* 0x000fe20003fa5270 */
[----:B--2---:R-:W-:-:S12]  /*1020*/  IMAD.WIDE R40, R28, 0x4, R30 ;  /* 0x000000041c287825 */ /* 0x004fd800078e021e */
[----:B------:R2:W-:Y:S01]  /*1030*/  @P5 STG.E desc[UR4][R40.64], R27 ;  /* 0x0000001b28005986 */ /* 0x0005e2000c101904 */
[----:B------:R-:W-:Y:S01]  /*1040*/  ISETP.NE.AND P5, PT, R52, RZ, PT ;  /* 0x000000ff3400720c */ /* 0x000fe20003fa5270 */
[----:B---3--:R-:W-:-:S12]  /*1050*/  IMAD.WIDE R32, R26, 0x4, R30 ;  /* 0x000000041a207825 */ /* 0x008fd800078e021e */
[----:B------:R3:W-:Y:S01]  /*1060*/  @P5 STG.E desc[UR4][R32.64], R25 ;  /* 0x0000001920005986 */ /* 0x0007e2000c101904 */
[----:B------:R-:W-:Y:S01]  /*1070*/  ISETP.NE.AND P5, PT, R51, RZ, PT ;  /* 0x000000ff3300720c */ /* 0x000fe20003fa5270 */
[----:B----4-:R-:W-:-:S12]  /*1080*/  IMAD.WIDE R34, R24, 0x4, R30 ;  /* 0x0000000418227825 */ /* 0x010fd800078e021e */
[----:B------:R4:W-:Y:S01]  /*1090*/  @P5 STG.E desc[UR4][R34.64], R23 ;  /* 0x0000001722005986 */ /* 0x0009e2000c101904 */
[----:B------:R-:W-:Y:S01]  /*10a0*/  ISETP.NE.AND P5, PT, R50, RZ, PT ;  /* 0x000000ff3200720c */ /* 0x000fe20003fa5270 */
[----:B------:R-:W-:Y:S01]  /*10b0*/  IMAD.WIDE R42, R22, 0x4, R30 ;  /* 0x00000004162a7825 */ /* 0x000fe200078e021e */
[----:B------:R-:W-:-:S03]  /*10c0*/  ISETP.NE.AND P6, PT, R46, RZ, PT ;  /* 0x000000ff2e00720c */ /* 0x000fc60003fc5270 */
[----:B0-----:R-:W-:-:S08]  /*10d0*/  IMAD.WIDE R36, R20, 0x4, R30 ;  /* 0x0000000414247825 */ /* 0x001fd000078e021e */
[----:B------:R0:W-:Y:S01]  /*10e0*/  @P5 STG.E desc[UR4][R42.64], R21 ;  /* 0x000000152a005986 */ /* 0x0001e2000c101904 */
[----:B------:R-:W-:Y:S01]  /*10f0*/  ISETP.NE.AND P5, PT, R48, RZ, PT ;  /* 0x000000ff3000720c */ /* 0x000fe20003fa5270 */
[----:B------:R-:W-:-:S04]  /*1100*/  IMAD.WIDE R44, R2, 0x4, R30 ;  /* 0x00000004022c7825 */ /* 0x000fc800078e021e */
[--C-:B-1----:R-:W-:Y:S01]  /*1110*/  IMAD.WIDE R28, R17, 0x4, R30.reuse ;  /* 0x00000004111c7825 */ /* 0x102fe200078e021e */
[----:B------:R0:W-:Y:S03]  /*1120*/  @P6 STG.E desc[UR4][R36.64], R18 ;  /* 0x0000001224006986 */ /* 0x0001e6000c101904 */
[----:B------:R-:W-:-:S04]  /*1130*/  IMAD.WIDE R38, R15, 0x4, R30 ;  /* 0x000000040f267825 */ /* 0x000fc800078e021e */
[--C-:B--2---:R-:W-:Y:S01]  /*1140*/  IMAD.WIDE R26, R13, 0x4, R30.reuse ;  /* 0x000000040d1a7825 */ /* 0x104fe200078e021e */
[----:B------:R0:W-:Y:S03]  /*1150*/  @P5 STG.E desc[UR4][R44.64], R16 ;  /* 0x000000102c005986 */ /* 0x0001e6000c101904 */
[--C-:B------:R-:W-:Y:S01]  /*1160*/  IMAD.WIDE R40, R11, 0x4, R30.reuse ;  /* 0x000000040b287825 */ /* 0x100fe200078e021e */
[----:B------:R0:W-:Y:S03]  /*1170*/  @P4 STG.E desc[UR4][R28.64], R14 ;  /* 0x0000000e1c004986 */ /* 0x0001e6000c101904 */
[--C-:B---3--:R-:W-:Y:S01]  /*1180*/  IMAD.WIDE R24, R9, 0x4, R30.reuse ;  /* 0x0000000409187825 */ /* 0x108fe200078e021e */
[----:B------:R0:W-:Y:S03]  /*1190*/  @P3 STG.E desc[UR4][R38.64], R12 ;  /* 0x0000000c26003986 */ /* 0x0001e6000c101904 */
[--C-:B------:R-:W-:Y:S01]  /*11a0*/  IMAD.WIDE R32, R7, 0x4, R30.reuse ;  /* 0x0000000407207825 */ /* 0x100fe200078e021e */
[----:B------:R0:W-:Y:S03]  /*11b0*/  @P2 STG.E desc[UR4][R26.64], R10 ;  /* 0x0000000a1a002986 */ /* 0x0001e6000c101904 */
[--C-:B----4-:R-:W-:Y:S01]  /*11c0*/  IMAD.WIDE R22, R5, 0x4, R30.reuse ;  /* 0x0000000405167825 */ /* 0x110fe200078e021e */
[----:B------:R0:W-:Y:S04]  /*11d0*/  @P1 STG.E desc[UR4][R40.64], R8 ;  /* 0x0000000828001986 */ /* 0x0001e8000c101904 */
[----:B------:R0:W-:Y:S04]  /*11e0*/  @P0 STG.E desc[UR4][R24.64], R6 ;  /* 0x0000000618000986 */ /* 0x0001e8000c101904 */
[----:B------:R0:W-:Y:S01]  /*11f0*/  @P0 STG.E desc[UR4][R32.64], R4 ;  /* 0x0000000420000986 */ /* 0x0001e2000c101904 */
[----:B------:R-:W-:-:S03]  /*1200*/  IMAD.WIDE R30, R19, 0x4, R30 ;  /* 0x00000004131e7825 */ /* 0x000fc600078e021e */
[----:B------:R0:W-:Y:S02]  /*1210*/  @P0 STG.E desc[UR4][R22.64], R3 ;  /* 0x0000000316000986 */ /* 0x0001e4000c101904 */
[----:B0-----:R-:W-:Y:S05]  /*1220*/  @!P0 EXIT ;  /* 0x000000000000894d */ /* 0x001fea0003800000 */
[----:B------:R-:W-:Y:S01]  /*1230*/  STG.E desc[UR4][R30.64], R0 ;  /* 0x000000001e007986 */ /* 0x000fe2000c101904 */
[----:B------:R-:W-:Y:S05]  /*1240*/  EXIT ;  /* 0x000000000000794d */ /* 0x000fea0003800000 */
.L_x_0:
[----:B------:R-:W-:-:S00]  /*1250*/  BRA `(.L_x_0) ;  /* 0xfffffffc00fc7947 */ /* 0x000fc0000383ffff */
[----:B------:R-:W-:-:S00]  /*1260*/  NOP ;  /* 0x0000000000007918 */ /* 0x000fc00000000000 */
        /* <DEDUP_REMOVED lines=9> */
.L_x_1:


//--------------------- .nv.constant0.triton_poi_fused_convolution_0 --------------------------
	.section	.nv.constant0.triton_poi_fused_convolution_0,"a",@progbits
	.sectionflags	@""
	.align	4
.nv.constant0.triton_poi_fused_convolution_0:
	.zero		560
